//
// Generated by NVIDIA NVVM Compiler
//
// Compiler Build ID: CL-36424714
// Cuda compilation tools, release 13.0, V13.0.88
// Based on NVVM 20.0.0
//

.version 9.0
.target sm_100
.address_size 64

	// .globl	_Z15GetWeightKernelPfiS_S_iPiiiii

.visible .entry _Z15GetWeightKernelPfiS_S_iPiiiii(
	.param .u64 .ptr .align 1 _Z15GetWeightKernelPfiS_S_iPiiiii_param_0,
	.param .u32 _Z15GetWeightKernelPfiS_S_iPiiiii_param_1,
	.param .u64 .ptr .align 1 _Z15GetWeightKernelPfiS_S_iPiiiii_param_2,
	.param .u64 .ptr .align 1 _Z15GetWeightKernelPfiS_S_iPiiiii_param_3,
	.param .u32 _Z15GetWeightKernelPfiS_S_iPiiiii_param_4,
	.param .u64 .ptr .align 1 _Z15GetWeightKernelPfiS_S_iPiiiii_param_5,
	.param .u32 _Z15GetWeightKernelPfiS_S_iPiiiii_param_6,
	.param .u32 _Z15GetWeightKernelPfiS_S_iPiiiii_param_7,
	.param .u32 _Z15GetWeightKernelPfiS_S_iPiiiii_param_8,
	.param .u32 _Z15GetWeightKernelPfiS_S_iPiiiii_param_9
)
{
	.reg .pred 	%p<4>;
	.reg .b32 	%r<22>;
	.reg .b32 	%f<5>;
	.reg .b64 	%rd<17>;

	ld.param.u64 	%rd5, [_Z15GetWeightKernelPfiS_S_iPiiiii_param_0];
	ld.param.u32 	%r8, [_Z15GetWeightKernelPfiS_S_iPiiiii_param_1];
	ld.param.u64 	%rd6, [_Z15GetWeightKernelPfiS_S_iPiiiii_param_2];
	ld.param.u64 	%rd7, [_Z15GetWeightKernelPfiS_S_iPiiiii_param_3];
	ld.param.u64 	%rd8, [_Z15GetWeightKernelPfiS_S_iPiiiii_param_5];
	ld.param.u32 	%r9, [_Z15GetWeightKernelPfiS_S_iPiiiii_param_6];
	ld.param.u32 	%r10, [_Z15GetWeightKernelPfiS_S_iPiiiii_param_7];
	ld.param.u32 	%r11, [_Z15GetWeightKernelPfiS_S_iPiiiii_param_8];
	mov.u32 	%r12, %ctaid.x;
	mov.u32 	%r1, %ntid.x;
	mov.u32 	%r13, %tid.x;
	mad.lo.s32 	%r21, %r12, %r1, %r13;
	setp.ge.s32 	%p1, %r21, %r8;
	@%p1 bra 	$L__BB0_6;
	mov.u32 	%r14, %nctaid.x;
	mul.lo.s32 	%r3, %r1, %r14;
	cvta.to.global.u64 	%rd1, %rd8;
	cvta.to.global.u64 	%rd2, %rd7;
	cvta.to.global.u64 	%rd3, %rd5;
	cvta.to.global.u64 	%rd4, %rd6;
$L__BB0_2:
	add.s32 	%r15, %r21, %r11;
	div.s32 	%r16, %r15, %r9;
	mul.wide.s32 	%rd9, %r16, 4;
	add.s64 	%rd10, %rd1, %rd9;
	ld.global.u32 	%r5, [%rd10];
	mul.lo.s32 	%r17, %r16, %r9;
	sub.s32 	%r6, %r15, %r17;
	setp.ge.s32 	%p2, %r5, %r10;
	@%p2 bra 	$L__BB0_4;
	mad.lo.s32 	%r20, %r5, %r9, %r6;
	mul.wide.s32 	%rd13, %r20, 4;
	add.s64 	%rd14, %rd4, %rd13;
	ld.global.f32 	%f4, [%rd14];
	bra.uni 	$L__BB0_5;
$L__BB0_4:
	sub.s32 	%r18, %r5, %r10;
	mad.lo.s32 	%r19, %r18, %r9, %r6;
	mul.wide.s32 	%rd11, %r19, 4;
	add.s64 	%rd12, %rd2, %rd11;
	ld.global.f32 	%f4, [%rd12];
$L__BB0_5:
	mul.wide.s32 	%rd15, %r21, 4;
	add.s64 	%rd16, %rd3, %rd15;
	st.global.f32 	[%rd16], %f4;
	add.s32 	%r21, %r21, %r3;
	setp.lt.s32 	%p3, %r21, %r8;
	@%p3 bra 	$L__BB0_2;
$L__BB0_6:
	ret;

}


// ===== COMPILED SASS (sm_100) =====

	.target	sm_100

	.elftype	@"ET_EXEC"


//--------------------- .note.nv.tkinfo           --------------------------
	.section	.note.nv.tkinfo,"",@"SHT_NOTE"
	.sectionflags	@"SHF_NOTE_NV_TKINFO"
	.tkinfo
        /*0018*/ 	.word	0x00000002
        /*0030*/ 	.string	""
        /*0030*/ 	.string	"ptxas"
        /*0030*/ 	.string	"Cuda compilation tools, release 13.0, V13.0.88"
        /*0030*/ 	.string	"Build cuda_13.0.r13.0/compiler.36424714_0"
        /*0030*/ 	.string	"-arch sm_100 -m 64 "



//--------------------- .note.nv.cuinfo           --------------------------
	.section	.note.nv.cuinfo,"",@"SHT_NOTE"
	.sectionflags	@"SHF_NOTE_NV_CUINFO"
        /*0018*/ 	.short	0x0002
        /*001a*/ 	.short	0x0064
        /*001c*/ 	.short	0x0082
	.zero		2


//--------------------- .nv.info                  --------------------------
	.section	.nv.info,"",@"SHT_CUDA_INFO"
	.align	4


	//----- nvinfo : EIATTR_REGCOUNT
	.align		4
        /*0000*/ 	.byte	0x04, 0x2f
        /*0002*/ 	.short	(.L_1 - .L_0)
	.align		4
.L_0:
        /*0004*/ 	.word	index@(_Z15GetWeightKernelPfiS_S_iPiiiii)
        /*0008*/ 	.word	0x00000016


	//----- nvinfo : EIATTR_FRAME_SIZE
	.align		4
.L_1:
        /*000c*/ 	.byte	0x04, 0x11
        /*000e*/ 	.short	(.L_3 - .L_2)
	.align		4
.L_2:
        /*0010*/ 	.word	index@(_Z15GetWeightKernelPfiS_S_iPiiiii)
        /*0014*/ 	.word	0x00000000


	//----- nvinfo : EIATTR_MIN_STACK_SIZE
	.align		4
.L_3:
        /*0018*/ 	.byte	0x04, 0x12
        /*001a*/ 	.short	(.L_5 - .L_4)
	.align		4
.L_4:
        /*001c*/ 	.word	index@(_Z15GetWeightKernelPfiS_S_iPiiiii)
        /*0020*/ 	.word	0x00000000
.L_5:


//--------------------- .nv.compat                --------------------------
	.section	.nv.compat,"",@"SHT_CUDA_COMPAT_INFO"
	.align	4
        /*0000*/ 	.byte	0x02, 0x09, 0x00, 0x00, 0x02, 0x02, 0x01, 0x00, 0x02, 0x05, 0x05, 0x00, 0x03, 0x07, 0x01, 0x01
        /*0010*/ 	.byte	0x02, 0x03, 0x00, 0x00, 0x02, 0x06, 0x01, 0x00, 0x04, 0x0b, 0x08, 0x00, 0x09, 0x00, 0x00, 0x00
        /*0020*/ 	.byte	0x00, 0x00, 0x00, 0x00


//--------------------- .nv.info._Z15GetWeightKernelPfiS_S_iPiiiii --------------------------
	.section	.nv.info._Z15GetWeightKernelPfiS_S_iPiiiii,"",@"SHT_CUDA_INFO"
	.sectionflags	@""
	.align	4


	//----- nvinfo : EIATTR_CUDA_API_VERSION
	.align		4
        /*0000*/ 	.byte	0x04, 0x37
        /*0002*/ 	.short	(.L_7 - .L_6)
.L_6:
        /*0004*/ 	.word	0x00000082


	//----- nvinfo : EIATTR_KPARAM_INFO
	.align		4
.L_7:
        /*0008*/ 	.byte	0x04, 0x17
        /*000a*/ 	.short	(.L_9 - .L_8)
.L_8:
        /*000c*/ 	.word	0x00000000
        /*0010*/ 	.short	0x0009
        /*0012*/ 	.short	0x003c
        /*0014*/ 	.byte	0x00, 0xf0, 0x11, 0x00


	//----- nvinfo : EIATTR_KPARAM_INFO
	.align		4
.L_9:
        /*0018*/ 	.byte	0x04, 0x17
        /*001a*/ 	.short	(.L_11 - .L_10)
.L_10:
        /*001c*/ 	.word	0x00000000
        /*0020*/ 	.short	0x0008
        /*0022*/ 	.short	0x0038
        /*0024*/ 	.byte	0x00, 0xf0, 0x11, 0x00


	//----- nvinfo : EIATTR_KPARAM_INFO
	.align		4
.L_11:
        /*0028*/ 	.byte	0x04, 0x17
        /*002a*/ 	.short	(.L_13 - .L_12)
.L_12:
        /*002c*/ 	.word	0x00000000
        /*0030*/ 	.short	0x0007
        /*0032*/ 	.short	0x0034
        /*0034*/ 	.byte	0x00, 0xf0, 0x11, 0x00


	//----- nvinfo : EIATTR_KPARAM_INFO
	.align		4
.L_13:
        /*0038*/ 	.byte	0x04, 0x17
        /*003a*/ 	.short	(.L_15 - .L_14)
.L_14:
        /*003c*/ 	.word	0x00000000
        /*0040*/ 	.short	0x0006
        /*0042*/ 	.short	0x0030
        /*0044*/ 	.byte	0x00, 0xf0, 0x11, 0x00


	//----- nvinfo : EIATTR_KPARAM_INFO
	.align		4
.L_15:
        /*0048*/ 	.byte	0x04, 0x17
        /*004a*/ 	.short	(.L_17 - .L_16)
.L_16:
        /*004c*/ 	.word	0x00000000
        /*0050*/ 	.short	0x0005
        /*0052*/ 	.short	0x0028
        /*0054*/ 	.byte	0x00, 0xf5, 0x21, 0x00


	//----- nvinfo : EIATTR_KPARAM_INFO
	.align		4
.L_17:
        /*0058*/ 	.byte	0x04, 0x17
        /*005a*/ 	.short	(.L_19 - .L_18)
.L_18:
        /*005c*/ 	.word	0x00000000
        /*0060*/ 	.short	0x0004
        /*0062*/ 	.short	0x0020
        /*0064*/ 	.byte	0x00, 0xf0, 0x11, 0x00


	//----- nvinfo : EIATTR_KPARAM_INFO
	.align		4
.L_19:
        /*0068*/ 	.byte	0x04, 0x17
        /*006a*/ 	.short	(.L_21 - .L_20)
.L_20:
        /*006c*/ 	.word	0x00000000
        /*0070*/ 	.short	0x0003
        /*0072*/ 	.short	0x0018
        /*0074*/ 	.byte	0x00, 0xf5, 0x21, 0x00


	//----- nvinfo : EIATTR_KPARAM_INFO
	.align		4
.L_21:
        /*0078*/ 	.byte	0x04, 0x17
        /*007a*/ 	.short	(.L_23 - .L_22)
.L_22:
        /*007c*/ 	.word	0x00000000
        /*0080*/ 	.short	0x0002
        /*0082*/ 	.short	0x0010
        /*0084*/ 	.byte	0x00, 0xf5, 0x21, 0x00


	//----- nvinfo : EIATTR_KPARAM_INFO
	.align		4
.L_23:
        /*0088*/ 	.byte	0x04, 0x17
        /*008a*/ 	.short	(.L_25 - .L_24)
.L_24:
        /*008c*/ 	.word	0x00000000
        /*0090*/ 	.short	0x0001
        /*0092*/ 	.short	0x0008
        /*0094*/ 	.byte	0x00, 0xf0, 0x11, 0x00


	//----- nvinfo : EIATTR_KPARAM_INFO
	.align		4
.L_25:
        /*0098*/ 	.byte	0x04, 0x17
        /*009a*/ 	.short	(.L_27 - .L_26)
.L_26:
        /*009c*/ 	.word	0x00000000
        /*00a0*/ 	.short	0x0000
        /*00a2*/ 	.short	0x0000
        /*00a4*/ 	.byte	0x00, 0xf5, 0x21, 0x00


	//----- nvinfo : EIATTR_SPARSE_MMA_MASK
	.align		4
.L_27:
        /*00a8*/ 	.byte	0x03, 0x50
        /*00aa*/ 	.short	0x0000


	//----- nvinfo : EIATTR_MAXREG_COUNT
	.align		4
        /*00ac*/ 	.byte	0x03, 0x1b
        /*00ae*/ 	.short	0x00ff


	//----- nvinfo : EIATTR_MERCURY_ISA_VERSION
	.align		4
        /*00b0*/ 	.byte	0x03, 0x5f
        /*00b2*/ 	.short	0x0101


	//----- nvinfo : EIATTR_VRC_CTA_INIT_COUNT
	.align		4
        /*00b4*/ 	.byte	0x02, 0x4a
	.zero		1
	.zero		1


	//----- nvinfo : EIATTR_EXIT_INSTR_OFFSETS
	.align		4
        /*00b8*/ 	.byte	0x04, 0x1c
        /*00ba*/ 	.short	(.L_29 - .L_28)


	//   ....[0]....
.L_28:
        /*00bc*/ 	.word	0x00000070


	//   ....[1]....
        /*00c0*/ 	.word	0x00000400


	//----- nvinfo : EIATTR_CRS_STACK_SIZE
	.align		4
.L_29:
        /*00c4*/ 	.byte	0x04, 0x1e
        /*00c6*/ 	.short	(.L_31 - .L_30)
.L_30:
        /*00c8*/ 	.word	0x00000000


	//----- nvinfo : EIATTR_CBANK_PARAM_SIZE
	.align		4
.L_31:
        /*00cc*/ 	.byte	0x03, 0x19
        /*00ce*/ 	.short	0x0040


	//----- nvinfo : EIATTR_PARAM_CBANK
	.align		4
        /*00d0*/ 	.byte	0x04, 0x0a
        /*00d2*/ 	.short	(.L_33 - .L_32)
	.align		4
.L_32:
        /*00d4*/ 	.word	index@(.nv.constant0._Z15GetWeightKernelPfiS_S_iPiiiii)
        /*00d8*/ 	.short	0x0380
        /*00da*/ 	.short	0x0040


	//----- nvinfo : EIATTR_SW_WAR
	.align		4
.L_33:
        /*00dc*/ 	.byte	0x04, 0x36
        /*00de*/ 	.short	(.L_35 - .L_34)
.L_34:
        /*00e0*/ 	.word	0x00000008
.L_35:


//--------------------- .nv.callgraph             --------------------------
	.section	.nv.callgraph,"",@"SHT_CUDA_CALLGRAPH"
	.align	4
	.sectionentsize	8
	.align		4
        /*0000*/ 	.word	0x00000000
	.align		4
        /*0004*/ 	.word	0xffffffff
	.align		4
        /*0008*/ 	.word	0x00000000
	.align		4
        /*000c*/ 	.word	0xfffffffe
	.align		4
        /*0010*/ 	.word	0x00000000
	.align		4
        /*0014*/ 	.word	0xfffffffd
	.align		4
        /*0018*/ 	.word	0x00000000
	.align		4
        /*001c*/ 	.word	0xfffffffc


//--------------------- .text._Z15GetWeightKernelPfiS_S_iPiiiii --------------------------
	.section	.text._Z15GetWeightKernelPfiS_S_iPiiiii,"ax",@progbits
	.align	128
        .global         _Z15GetWeightKernelPfiS_S_iPiiiii
        .type           _Z15GetWeightKernelPfiS_S_iPiiiii,@function
        .size           _Z15GetWeightKernelPfiS_S_iPiiiii,(.L_x_2 - _Z15GetWeightKernelPfiS_S_iPiiiii)
        .other          _Z15GetWeightKernelPfiS_S_iPiiiii,@"STO_CUDA_ENTRY STV_DEFAULT"
_Z15GetWeightKernelPfiS_S_iPiiiii:
.text._Z15GetWeightKernelPfiS_S_iPiiiii:
[----:B------:R-:W-:Y:S01]  /*0000*/  LDC R1, c[0x0][0x37c] ;  /* 0x0000df00ff017b82 */ /* 0x000fe20000000800 */
[----:B------:R-:W0:Y:S07]  /*0010*/  S2R R10, SR_TID.X ;  /* 0x00000000000a7919 */ /* 0x000e2e0000002100 */
[----:B------:R-:W0:Y:S01]  /*0020*/  S2UR UR4, SR_CTAID.X ;  /* 0x00000000000479c3 */ /* 0x000e220000002500 */
[----:B------:R-:W1:Y:S07]  /*0030*/  LDCU UR5, c[0x0][0x388] ;  /* 0x00007100ff0577ac */ /* 0x000e6e0008000800 */
[----:B------:R-:W0:Y:S02]  /*0040*/  LDC R11, c[0x0][0x360] ;  /* 0x0000d800ff0b7b82 */ /* 0x000e240000000800 */
[----:B0-----:R-:W-:-:S05]  /*0050*/  IMAD R10, R11, UR4, R10 ;  /* 0x000000040b0a7c24 */ /* 0x001fca000f8e020a */
[----:B-1----:R-:W-:-:S13]  /*0060*/  ISETP.GE.AND P0, PT, R10, UR5, PT ;  /* 0x000000050a007c0c */ /* 0x002fda000bf06270 */
[----:B------:R-:W-:Y:S05]  /*0070*/  @P0 EXIT ;  /* 0x000000000000094d */ /* 0x000fea0003800000 */
[----:B------:R-:W0:Y:S01]  /*0080*/  LDC R0, c[0x0][0x3b0] ;  /* 0x0000ec00ff007b82 */ /* 0x000e220000000800 */
[----:B------:R-:W1:Y:S01]  /*0090*/  LDCU UR4, c[0x0][0x370] ;  /* 0x00006e00ff0477ac */ /* 0x000e620008000800 */
[----:B------:R-:W2:Y:S06]  /*00a0*/  LDCU.64 UR6, c[0x0][0x358] ;  /* 0x00006b00ff0677ac */ /* 0x000eac0008000a00 */
[----:B------:R-:W3:Y:S01]  /*00b0*/  LDC R6, c[0x0][0x3b0] ;  /* 0x0000ec00ff067b82 */ /* 0x000ee20000000800 */
[----:B------:R-:W4:Y:S01]  /*00c0*/  LDCU UR9, c[0x0][0x388] ;  /* 0x00007100ff0977ac */ /* 0x000f220008000800 */
[----:B------:R-:W0:Y:S06]  /*00d0*/  LDCU UR5, c[0x0][0x3b8] ;  /* 0x00007700ff0577ac */ /* 0x000e2c0008000800 */
[----:B------:R-:W1:Y:S01]  /*00e0*/  LDC.64 R2, c[0x0][0x3a8] ;  /* 0x0000ea00ff027b82 */ /* 0x000e620000000a00 */
[----:B------:R-:W0:Y:S02]  /*00f0*/  LDCU UR8, c[0x0][0x3b4] ;  /* 0x00007680ff0877ac */ /* 0x000e240008000800 */
[----:B0-----:R-:W-:-:S05]  /*0100*/  IABS R0, R0 ;  /* 0x0000000000007213 */ /* 0x001fca0000000000 */
[----:B------:R-:W0:Y:S01]  /*0110*/  LDC.64 R4, c[0x0][0x380] ;  /* 0x0000e000ff047b82 */ /* 0x000e220000000a00 */
[----:B------:R-:W5:Y:S08]  /*0120*/  I2F.RP R7, R0 ;  /* 0x0000000000077306 */ /* 0x000f700000209400 */
[----:B-----5:R-:W5:Y:S02]  /*0130*/  MUFU.RCP R7, R7 ;  /* 0x0000000700077308 */ /* 0x020f640000001000 */
[----:B-----5:R-:W-:-:S06]  /*0140*/  IADD3 R8, PT, PT, R7, 0xffffffe, RZ ;  /* 0x0ffffffe07087810 */ /* 0x020fcc0007ffe0ff */
[----:B------:R5:W2:Y:S02]  /*0150*/  F2I.FTZ.U32.TRUNC.NTZ R9, R8 ;  /* 0x0000000800097305 */ /* 0x000aa4000021f000 */
[----:B-----5:R-:W-:Y:S02]  /*0160*/  HFMA2 R8, -RZ, RZ, 0, 0 ;  /* 0x00000000ff087431 */ /* 0x020fe400000001ff */
[----:B--2---:R-:W-:-:S04]  /*0170*/  IMAD.MOV R7, RZ, RZ, -R9 ;  /* 0x000000ffff077224 */ /* 0x004fc800078e0a09 */
[----:B------:R-:W-:-:S04]  /*0180*/  IMAD R7, R7, R0, RZ ;  /* 0x0000000007077224 */ /* 0x000fc800078e02ff */
[----:B------:R-:W-:-:S04]  /*0190*/  IMAD.HI.U32 R7, R9, R7, R8 ;  /* 0x0000000709077227 */ /* 0x000fc800078e0008 */
[----:B------:R-:W-:Y:S02]  /*01a0*/  IMAD.MOV.U32 R9, RZ, RZ, R10 ;  /* 0x000000ffff097224 */ /* 0x000fe400078e000a */
[----:B01-34-:R-:W-:-:S07]  /*01b0*/  IMAD R8, R11, UR4, RZ ;  /* 0x000000040b087c24 */ /* 0x01bfce000f8e02ff */
.L_x_0:
[----:B0-----:R-:W-:Y:S02]  /*01c0*/  IADD3 R17, PT, PT, R9, UR5, RZ ;  /* 0x0000000509117c10 */ /* 0x001fe4000fffe0ff */
[----:B------:R-:W-:Y:S02]  /*01d0*/  IABS R14, R6 ;  /* 0x00000006000e7213 */ /* 0x000fe40000000000 */
[----:B------:R-:W-:-:S05]  /*01e0*/  IABS R12, R17 ;  /* 0x00000011000c7213 */ /* 0x000fca0000000000 */
[----:B------:R-:W-:-:S04]  /*01f0*/  IMAD.HI.U32 R10, R7, R12, RZ ;  /* 0x0000000c070a7227 */ /* 0x000fc800078e00ff */
[----:B------:R-:W-:-:S04]  /*0200*/  IMAD.MOV R11, RZ, RZ, -R10 ;  /* 0x000000ffff0b7224 */ /* 0x000fc800078e0a0a */
[----:B------:R-:W-:-:S05]  /*0210*/  IMAD R11, R14, R11, R12 ;  /* 0x0000000b0e0b7224 */ /* 0x000fca00078e020c */
[----:B------:R-:W-:-:S13]  /*0220*/  ISETP.GT.U32.AND P2, PT, R0, R11, PT ;  /* 0x0000000b0000720c */ /* 0x000fda0003f44070 */
[----:B------:R-:W-:Y:S01]  /*0230*/  @!P2 IADD3 R11, PT, PT, R11, -R14, RZ ;  /* 0x8000000e0b0ba210 */ /* 0x000fe20007ffe0ff */
[----:B------:R-:W-:Y:S01]  /*0240*/  @!P2 VIADD R10, R10, 0x1 ;  /* 0x000000010a0aa836 */ /* 0x000fe20000000000 */
[----:B------:R-:W-:Y:S02]  /*0250*/  ISETP.NE.AND P2, PT, R6, RZ, PT ;  /* 0x000000ff0600720c */ /* 0x000fe40003f45270 */
[----:B------:R-:W-:Y:S02]  /*0260*/  ISETP.GE.U32.AND P0, PT, R11, R0, PT ;  /* 0x000000000b00720c */ /* 0x000fe40003f06070 */
[----:B------:R-:W-:-:S04]  /*0270*/  LOP3.LUT R11, R17, R6, RZ, 0x3c, !PT ;  /* 0x00000006110b7212 */ /* 0x000fc800078e3cff */
[----:B------:R-:W-:-:S07]  /*0280*/  ISETP.GE.AND P1, PT, R11, RZ, PT ;  /* 0x000000ff0b00720c */ /* 0x000fce0003f26270 */
[----:B------:R-:W-:-:S05]  /*0290*/  @P0 IADD3 R10, PT, PT, R10, 0x1, RZ ;  /* 0x000000010a0a0810 */ /* 0x000fca0007ffe0ff */
[----:B------:R-:W-:-:S05]  /*02a0*/  IMAD.MOV.U32 R15, RZ, RZ, R10 ;  /* 0x000000ffff0f7224 */ /* 0x000fca00078e000a */
[----:B------:R-:W-:Y:S02]  /*02b0*/  @!P1 IADD3 R15, PT, PT, -R15, RZ, RZ ;  /* 0x000000ff0f0f9210 */ /* 0x000fe40007ffe1ff */
[----:B------:R-:W-:-:S05]  /*02c0*/  @!P2 LOP3.LUT R15, RZ, R6, RZ, 0x33, !PT ;  /* 0x00000006ff0fa212 */ /* 0x000fca00078e33ff */
[----:B------:R-:W-:-:S06]  /*02d0*/  IMAD.WIDE R10, R15, 0x4, R2 ;  /* 0x000000040f0a7825 */ /* 0x000fcc00078e0202 */
[----:B------:R-:W2:Y:S01]  /*02e0*/  LDG.E R11, desc[UR6][R10.64] ;  /* 0x000000060a0b7981 */ /* 0x000ea2000c1e1900 */
[----:B------:R-:W-:-:S04]  /*02f0*/  IMAD.MOV R15, RZ, RZ, -R15 ;  /* 0x000000ffff0f7224 */ /* 0x000fc800078e0a0f */
[----:B------:R-:W-:Y:S01]  /*0300*/  IMAD R16, R6, R15, R17 ;  /* 0x0000000f06107224 */ /* 0x000fe200078e0211 */
[----:B--2---:R-:W-:-:S13]  /*0310*/  ISETP.GE.AND P0, PT, R11, UR8, PT ;  /* 0x000000080b007c0c */ /* 0x004fda000bf06270 */
[----:B------:R-:W0:Y:S01]  /*0320*/  @!P0 LDC.64 R12, c[0x0][0x390] ;  /* 0x0000e400ff0c8b82 */ /* 0x000e220000000a00 */
[----:B------:R-:W-:-:S04]  /*0330*/  @!P0 IMAD R15, R11, R6, R16 ;  /* 0x000000060b0f8224 */ /* 0x000fc800078e0210 */
[----:B0-----:R-:W-:-:S03]  /*0340*/  @!P0 IMAD.WIDE R12, R15, 0x4, R12 ;  /* 0x000000040f0c8825 */ /* 0x001fc600078e020c */
[----:B------:R-:W0:Y:S02]  /*0350*/  @P0 LDC.64 R14, c[0x0][0x398] ;  /* 0x0000e600ff0e0b82 */ /* 0x000e240000000a00 */
[----:B------:R-:W2:Y:S01]  /*0360*/  @!P0 LDG.E R17, desc[UR6][R12.64] ;  /* 0x000000060c118981 */ /* 0x000ea2000c1e1900 */
[----:B------:R-:W-:-:S05]  /*0370*/  @P0 IADD3 R19, PT, PT, R11, -UR8, RZ ;  /* 0x800000080b130c10 */ /* 0x000fca000fffe0ff */
[----:B------:R-:W-:-:S04]  /*0380*/  @P0 IMAD R19, R19, R6, R16 ;  /* 0x0000000613130224 */ /* 0x000fc800078e0210 */
[----:B0-----:R-:W-:-:S05]  /*0390*/  @P0 IMAD.WIDE R10, R19, 0x4, R14 ;  /* 0x00000004130a0825 */ /* 0x001fca00078e020e */
[----:B------:R-:W2:Y:S01]  /*03a0*/  @P0 LDG.E R17, desc[UR6][R10.64] ;  /* 0x000000060a110981 */ /* 0x000ea2000c1e1900 */
[----:B------:R-:W-:Y:S01]  /*03b0*/  IMAD.WIDE R14, R9, 0x4, R4 ;  /* 0x00000004090e7825 */ /* 0x000fe200078e0204 */
[----:B------:R-:W-:-:S04]  /*03c0*/  IADD3 R9, PT, PT, R8, R9, RZ ;  /* 0x0000000908097210 */ /* 0x000fc80007ffe0ff */
[----:B------:R-:W-:Y:S01]  /*03d0*/  ISETP.GE.AND P0, PT, R9, UR9, PT ;  /* 0x0000000909007c0c */ /* 0x000fe2000bf06270 */
[----:B--2---:R0:W-:-:S12]  /*03e0*/  STG.E desc[UR6][R14.64], R17 ;  /* 0x000000110e007986 */ /* 0x0041d8000c101906 */
[----:B------:R-:W-:Y:S05]  /*03f0*/  @!P0 BRA `(.L_x_0) ;  /* 0xfffffffc00708947 */ /* 0x000fea000383ffff */
[----:B------:R-:W-:Y:S05]  /*0400*/  EXIT ;  /* 0x000000000000794d */ /* 0x000fea0003800000 */
.L_x_1:
[----:B------:R-:W-:-:S00]  /*0410*/  BRA `(.L_x_1) ;  /* 0xfffffffc00fc7947 */ /* 0x000fc0000383ffff */
[----:B------:R-:W-:-:S00]  /*0420*/  NOP ;  /* 0x0000000000007918 */ /* 0x000fc00000000000 */
        /* <DEDUP_REMOVED lines=13> */
.L_x_2:


//--------------------- .nv.shared.reserved.0     --------------------------
	.section	.nv.shared.reserved.0,"aw",@nobits
	.weak		__nv_reservedSMEM_offset_0_alias
	.size		__nv_reservedSMEM_offset_0_alias, 0, 64
	.other		__nv_reservedSMEM_offset_0_alias,@"STO_CUDA_RESERVED_SHARED STV_DEFAULT"
__nv_reservedSMEM_offset_0_alias:
	.zero		0
	.zero		64


//--------------------- .nv.constant0._Z15GetWeightKernelPfiS_S_iPiiiii --------------------------
	.section	.nv.constant0._Z15GetWeightKernelPfiS_S_iPiiiii,"a",@progbits
	.sectionflags	@""
	.align	4
.nv.constant0._Z15GetWeightKernelPfiS_S_iPiiiii:
	.zero		960


//--------------------- SYMBOLS --------------------------

	.type		.nv.reservedSmem.offset0,@object
	.size		.nv.reservedSmem.offset0,0x4
